	.headerflags	@"EF_CUDA_TEXMODE_UNIFIED EF_CUDA_64BIT_ADDRESS EF_CUDA_ACCELERATORS EF_CUDA_SM90 EF_CUDA_VIRTUAL_SM(EF_CUDA_SM90)"
	.elftype	@"ET_EXEC"


//--------------------- .nv.info                  --------------------------
	.section	.nv.info,"",@"SHT_CUDA_INFO"
	.align	4


	//----- nvinfo : EIATTR_REGCOUNT
	.align		4
        /*0000*/ 	.byte	0x04, 0x2f
        /*0002*/ 	.short	(.L_3 - .L_2)
	.align		4
.L_2:
        /*0004*/ 	.word	index@(triton_poi_fused__native_batch_norm_legit_no_training_add_convolution_max_pool2d_with_indices_relu_10)
        /*0008*/ 	.word	0x0000001d


	//----- nvinfo : EIATTR_MIN_STACK_SIZE
	.align		4
.L_3:
        /*000c*/ 	.byte	0x04, 0x12
        /*000e*/ 	.short	(.L_5 - .L_4)
	.align		4
.L_4:
        /*0010*/ 	.word	index@(triton_poi_fused__native_batch_norm_legit_no_training_add_convolution_max_pool2d_with_indices_relu_10)
        /*0014*/ 	.word	0x00000000


	//----- nvinfo : EIATTR_FRAME_SIZE
	.align		4
.L_5:
        /*0018*/ 	.byte	0x04, 0x11
        /*001a*/ 	.short	(.L_7 - .L_6)
	.align		4
.L_6:
        /*001c*/ 	.word	index@(triton_poi_fused__native_batch_norm_legit_no_training_add_convolution_max_pool2d_with_indices_relu_10)
        /*0020*/ 	.word	0x00000000


	//----- nvinfo : EIATTR_MIN_STACK_SIZE
	.align		4
.L_7:
        /*0024*/ 	.byte	0x04, 0x12
        /*0026*/ 	.short	(.L_9 - .L_8)
	.align		4
.L_8:
        /*0028*/ 	.word	index@(triton_poi_fused__native_batch_norm_legit_no_training_add_convolution_max_pool2d_with_indices_relu_10)
        /*002c*/ 	.word	0x00000000
.L_9:


//--------------------- .nv.info.triton_poi_fused__native_batch_norm_legit_no_training_add_convolution_max_pool2d_with_indices_relu_10 --------------------------
	.section	.nv.info.triton_poi_fused__native_batch_norm_legit_no_training_add_convolution_max_pool2d_with_indices_relu_10,"",@"SHT_CUDA_INFO"
	.sectionflags	@""
	.align	4


	//----- nvinfo : EIATTR_CUDA_API_VERSION
	.align		4
        /*0000*/ 	.byte	0x04, 0x37
        /*0002*/ 	.short	(.L_11 - .L_10)
.L_10:
        /*0004*/ 	.word	0x0000007c


	//----- nvinfo : EIATTR_KPARAM_INFO
	.align		4
.L_11:
        /*0008*/ 	.byte	0x04, 0x17
        /*000a*/ 	.short	(.L_13 - .L_12)
.L_12:
        /*000c*/ 	.word	0x00000000
        /*0010*/ 	.short	0x0009
        /*0012*/ 	.short	0x0048
        /*0014*/ 	.byte	0x00, 0xf0, 0x11, 0x00


	//----- nvinfo : EIATTR_KPARAM_INFO
	.align		4
.L_13:
        /*0018*/ 	.byte	0x04, 0x17
        /*001a*/ 	.short	(.L_15 - .L_14)
.L_14:
        /*001c*/ 	.word	0x00000000
        /*0020*/ 	.short	0x0008
        /*0022*/ 	.short	0x0040
        /*0024*/ 	.byte	0x00, 0xf4, 0x21, 0x00


	//----- nvinfo : EIATTR_KPARAM_INFO
	.align		4
.L_15:
        /*0028*/ 	.byte	0x04, 0x17
        /*002a*/ 	.short	(.L_17 - .L_16)
.L_16:
        /*002c*/ 	.word	0x00000000
        /*0030*/ 	.short	0x0007
        /*0032*/ 	.short	0x0038
        /*0034*/ 	.byte	0x00, 0xf4, 0x21, 0x00


	//----- nvinfo : EIATTR_KPARAM_INFO
	.align		4
.L_17:
        /*0038*/ 	.byte	0x04, 0x17
        /*003a*/ 	.short	(.L_19 - .L_18)
.L_18:
        /*003c*/ 	.word	0x00000000
        /*0040*/ 	.short	0x0006
        /*0042*/ 	.short	0x0030
        /*0044*/ 	.byte	0x00, 0xf4, 0x21, 0x00


	//----- nvinfo : EIATTR_KPARAM_INFO
	.align		4
.L_19:
        /*0048*/ 	.byte	0x04, 0x17
        /*004a*/ 	.short	(.L_21 - .L_20)
.L_20:
        /*004c*/ 	.word	0x00000000
        /*0050*/ 	.short	0x0005
        /*0052*/ 	.short	0x0028
        /*0054*/ 	.byte	0x00, 0xf4, 0x21, 0x00


	//----- nvinfo : EIATTR_KPARAM_INFO
	.align		4
.L_21:
        /*0058*/ 	.byte	0x04, 0x17
        /*005a*/ 	.short	(.L_23 - .L_22)
.L_22:
        /*005c*/ 	.word	0x00000000
        /*0060*/ 	.short	0x0004
        /*0062*/ 	.short	0x0020
        /*0064*/ 	.byte	0x00, 0xf4, 0x21, 0x00


	//----- nvinfo : EIATTR_KPARAM_INFO
	.align		4
.L_23:
        /*0068*/ 	.byte	0x04, 0x17
        /*006a*/ 	.short	(.L_25 - .L_24)
.L_24:
        /*006c*/ 	.word	0x00000000
        /*0070*/ 	.short	0x0003
        /*0072*/ 	.short	0x0018
        /*0074*/ 	.byte	0x00, 0xf4, 0x21, 0x00


	//----- nvinfo : EIATTR_KPARAM_INFO
	.align		4
.L_25:
        /*0078*/ 	.byte	0x04, 0x17
        /*007a*/ 	.short	(.L_27 - .L_26)
.L_26:
        /*007c*/ 	.word	0x00000000
        /*0080*/ 	.short	0x0002
        /*0082*/ 	.short	0x0010
        /*0084*/ 	.byte	0x00, 0xf4, 0x21, 0x00


	//----- nvinfo : EIATTR_KPARAM_INFO
	.align		4
.L_27:
        /*0088*/ 	.byte	0x04, 0x17
        /*008a*/ 	.short	(.L_29 - .L_28)
.L_28:
        /*008c*/ 	.word	0x00000000
        /*0090*/ 	.short	0x0001
        /*0092*/ 	.short	0x0008
        /*0094*/ 	.byte	0x00, 0xf4, 0x21, 0x00


	//----- nvinfo : EIATTR_KPARAM_INFO
	.align		4
.L_29:
        /*0098*/ 	.byte	0x04, 0x17
        /*009a*/ 	.short	(.L_31 - .L_30)
.L_30:
        /*009c*/ 	.word	0x00000000
        /*00a0*/ 	.short	0x0000
        /*00a2*/ 	.short	0x0000
        /*00a4*/ 	.byte	0x00, 0xf4, 0x21, 0x00


	//----- nvinfo : EIATTR_SPARSE_MMA_MASK
	.align		4
.L_31:
        /*00a8*/ 	.byte	0x03, 0x50
        /*00aa*/ 	.short	0x0000


	//----- nvinfo : EIATTR_MAXREG_COUNT
	.align		4
        /*00ac*/ 	.byte	0x03, 0x1b
        /*00ae*/ 	.short	0x00ff


	//----- nvinfo : EIATTR_EXIT_INSTR_OFFSETS
	.align		4
        /*00b0*/ 	.byte	0x04, 0x1c
        /*00b2*/ 	.short	(.L_33 - .L_32)


	//   ....[0]....
.L_32:
        /*00b4*/ 	.word	0x00000e50


	//----- nvinfo : EIATTR_REQNTID
	.align		4
.L_33:
        /*00b8*/ 	.byte	0x04, 0x10
        /*00ba*/ 	.short	(.L_35 - .L_34)
.L_34:
        /*00bc*/ 	.word	0x00000100
        /*00c0*/ 	.word	0x00000001
        /*00c4*/ 	.word	0x00000001


	//----- nvinfo : EIATTR_CBANK_PARAM_SIZE
	.align		4
.L_35:
        /*00c8*/ 	.byte	0x03, 0x19
        /*00ca*/ 	.short	0x004c


	//----- nvinfo : EIATTR_PARAM_CBANK
	.align		4
        /*00cc*/ 	.byte	0x04, 0x0a
        /*00ce*/ 	.short	(.L_37 - .L_36)
	.align		4
.L_36:
        /*00d0*/ 	.word	index@(.nv.constant0.triton_poi_fused__native_batch_norm_legit_no_training_add_convolution_max_pool2d_with_indices_relu_10)
        /*00d4*/ 	.short	0x0210
        /*00d6*/ 	.short	0x004c


	//----- nvinfo : EIATTR_SW_WAR
	.align		4
.L_37:
        /*00d8*/ 	.byte	0x04, 0x36
        /*00da*/ 	.short	(.L_39 - .L_38)
.L_38:
        /*00dc*/ 	.word	0x00000008
.L_39:


//--------------------- .nv.callgraph             --------------------------
	.section	.nv.callgraph,"",@"SHT_CUDA_CALLGRAPH"
	.align	4
	.sectionentsize	8
	.align		4
        /*0000*/ 	.word	0x00000000
	.align		4
        /*0004*/ 	.word	0xffffffff
	.align		4
        /*0008*/ 	.word	0x00000000
	.align		4
        /*000c*/ 	.word	0xfffffffe
	.align		4
        /*0010*/ 	.word	0x00000000
	.align		4
        /*0014*/ 	.word	0xfffffffd
	.align		4
        /*0018*/ 	.word	0x00000000
	.align		4
        /*001c*/ 	.word	0xfffffffc


//--------------------- .nv.constant4             --------------------------
	.section	.nv.constant4,"a",@progbits
	.align	8
	.align		8
.nv.constant4:
        /*0000*/ 	.dword	_$_str
	.align		8
        /*0008*/ 	.dword	_$_str_$_2


//--------------------- .text.triton_poi_fused__native_batch_norm_legit_no_training_add_convolution_max_pool2d_with_indices_relu_10 --------------------------
	.section	.text.triton_poi_fused__native_batch_norm_legit_no_training_add_convolution_max_pool2d_with_indices_relu_10,"ax",@progbits
	.align	128
        .global         triton_poi_fused__native_batch_norm_legit_no_training_add_convolution_max_pool2d_with_indices_relu_10
        .type           triton_poi_fused__native_batch_norm_legit_no_training_add_convolution_max_pool2d_with_indices_relu_10,@function
        .size           triton_poi_fused__native_batch_norm_legit_no_training_add_convolution_max_pool2d_with_indices_relu_10,(.L_x_1 - triton_poi_fused__native_batch_norm_legit_no_training_add_convolution_max_pool2d_with_indices_relu_10)
        .other          triton_poi_fused__native_batch_norm_legit_no_training_add_convolution_max_pool2d_with_indices_relu_10,@"STO_CUDA_ENTRY STV_DEFAULT"
triton_poi_fused__native_batch_norm_legit_no_training_add_convolution_max_pool2d_with_indices_relu_10:
.text.triton_poi_fused__native_batch_norm_legit_no_training_add_convolution_max_pool2d_with_indices_relu_10:
[----:B------:R-:W-:Y:S01]  /*0000*/  LDC R1, c[0x0][0x28] ;  /* 0x00000a00ff017b82 */ /* 0x000fe20000000800 */
[----:B------:R-:W1:Y:S01]  /*0010*/  S2R R0, SR_TID.X ;  /* 0x0000000000007919 */ /* 0x000e620000002100 */
[----:B------:R-:W-:Y:S01]  /*0020*/  ULDC.64 UR4, c[0x0][0x208] ;  /* 0x0000820000047ab9 */ /* 0x000fe20000000a00 */
[----:B------:R-:W2:Y:S01]  /*0030*/  S2R R5, SR_CTAID.X ;  /* 0x0000000000057919 */ /* 0x000ea20000002500 */
[----:B------:R-:W-:Y:S02]  /*0040*/  CS2R R12, SRZ ;  /* 0x00000000000c7805 */ /* 0x000fe4000001ff00 */
[----:B------:R-:W-:Y:S01]  /*0050*/  CS2R R14, SRZ ;  /* 0x00000000000e7805 */ /* 0x000fe2000001ff00 */
[----:B------:R-:W-:Y:S01]  /*0060*/  IMAD.MOV.U32 R26, RZ, RZ, 0x3e800000 ;  /* 0x3e800000ff1a7424 */ /* 0x000fe200078e00ff */
[----:B------:R-:W-:Y:S01]  /*0070*/  ULDC.64 UR6, c[0x0][0x250] ;  /* 0x0000940000067ab9 */ /* 0x000fe20000000a00 */
[----:B-1----:R-:W-:Y:S01]  /*0080*/  IMAD.SHL.U32 R0, R0, 0x2, RZ ;  /* 0x0000000200007824 */ /* 0x002fe200078e00ff */
[----:B--2---:R-:W-:-:S04]  /*0090*/  SHF.R.S32.HI R3, RZ, 0x16, R5 ;  /* 0x00000016ff037819 */ /* 0x004fc80000011405 */
[----:B------:R-:W-:Y:S02]  /*00a0*/  LOP3.LUT R0, R0, 0x1fe, RZ, 0xc0, !PT ;  /* 0x000001fe00007812 */ /* 0x000fe400078ec0ff */
[----:B------:R-:W-:-:S03]  /*00b0*/  SGXT R3, R3, 0x1 ;  /* 0x000000010303781a */ /* 0x000fc60000000200 */
[----:B------:R-:W-:-:S05]  /*00c0*/  IMAD R6, R5, 0x200, R0 ;  /* 0x0000020005067824 */ /* 0x000fca00078e0200 */
[CC--:B------:R-:W-:Y:S02]  /*00d0*/  LEA.HI R0, R3.reuse, R6.reuse, RZ, 0x8 ;  /* 0x0000000603007211 */ /* 0x0c0fe400078f40ff */
[----:B------:R-:W-:Y:S02]  /*00e0*/  LEA.HI R3, R3, R6, RZ, 0xc ;  /* 0x0000000603037211 */ /* 0x000fe400078f60ff */
[----:B------:R-:W-:Y:S02]  /*00f0*/  SHF.R.S32.HI R5, RZ, 0x8, R0 ;  /* 0x00000008ff057819 */ /* 0x000fe40000011400 */
[----:B------:R-:W-:Y:S02]  /*0100*/  SHF.R.S32.HI R4, RZ, 0xc, R3 ;  /* 0x0000000cff047819 */ /* 0x000fe40000011403 */
[----:B------:R-:W-:Y:S01]  /*0110*/  LEA.HI R7, R5, R5, RZ, 0x4 ;  /* 0x0000000505077211 */ /* 0x000fe200078f20ff */
[----:B------:R-:W1:Y:S01]  /*0120*/  LDC.64 R2, c[0x0][0x220] ;  /* 0x00008800ff027b82 */ /* 0x000e620000000a00 */
[----:B------:R-:W-:-:S02]  /*0130*/  LEA.HI R8, R4, R4, RZ, 0x4 ;  /* 0x0000000404087211 */ /* 0x000fc400078f20ff */
[----:B------:R-:W-:Y:S02]  /*0140*/  LOP3.LUT R23, R0, 0xffffff00, RZ, 0xc0, !PT ;  /* 0xffffff0000177812 */ /* 0x000fe400078ec0ff */
[----:B------:R-:W-:Y:S02]  /*0150*/  LOP3.LUT R0, R7, 0xfffffff0, RZ, 0xc0, !PT ;  /* 0xfffffff007007812 */ /* 0x000fe400078ec0ff */
[----:B------:R-:W-:Y:S01]  /*0160*/  LOP3.LUT R11, R8, 0xfffffff0, RZ, 0xc0, !PT ;  /* 0xfffffff0080b7812 */ /* 0x000fe200078ec0ff */
[----:B------:R-:W-:Y:S01]  /*0170*/  IMAD.IADD R23, R6, 0x1, -R23 ;  /* 0x0000000106177824 */ /* 0x000fe200078e0a17 */
[----:B------:R-:W-:Y:S01]  /*0180*/  CS2R R8, SRZ ;  /* 0x0000000000087805 */ /* 0x000fe2000001ff00 */
[----:B------:R-:W-:Y:S02]  /*0190*/  IMAD.IADD R0, R5, 0x1, -R0 ;  /* 0x0000000105007824 */ /* 0x000fe400078e0a00 */
[C---:B------:R-:W-:Y:S02]  /*01a0*/  IMAD.IADD R11, R4.reuse, 0x1, -R11 ;  /* 0x00000001040b7824 */ /* 0x040fe400078e0a0b */
[----:B------:R-:W-:Y:S01]  /*01b0*/  IMAD R7, R4, 0x4000, R23 ;  /* 0x0000400004077824 */ /* 0x000fe200078e0217 */
[----:B------:R-:W-:-:S02]  /*01c0*/  ISETP.GT.AND P5, PT, R0, RZ, PT ;  /* 0x000000ff0000720c */ /* 0x000fc40003fa4270 */
[----:B------:R-:W-:Y:S02]  /*01d0*/  CS2R R4, SRZ ;  /* 0x0000000000047805 */ /* 0x000fe4000001ff00 */
[C---:B------:R-:W-:Y:S01]  /*01e0*/  ISETP.GT.AND P1, PT, R11.reuse, RZ, PT ;  /* 0x000000ff0b00720c */ /* 0x040fe20003f24270 */
[C---:B------:R-:W-:Y:S01]  /*01f0*/  IMAD R7, R0.reuse, 0x200, R7 ;  /* 0x0000020000077824 */ /* 0x040fe200078e0207 */
[----:B------:R-:W-:Y:S02]  /*0200*/  ISETP.GT.AND P2, PT, R11, RZ, P5 ;  /* 0x000000ff0b00720c */ /* 0x000fe40002f44270 */
[----:B------:R-:W-:Y:S01]  /*0210*/  ISETP.GT.AND P1, PT, R0, -0x1, P1 ;  /* 0xffffffff0000780c */ /* 0x000fe20000f24270 */
[C---:B------:R-:W-:Y:S02]  /*0220*/  VIADD R17, R7.reuse, 0xffffdf00 ;  /* 0xffffdf0007117836 */ /* 0x040fe40000000000 */
[----:B------:R-:W-:Y:S02]  /*0230*/  VIADD R19, R7, 0xffffe000 ;  /* 0xffffe00007137836 */ /* 0x000fe40000000000 */
[----:B-1----:R-:W-:-:S04]  /*0240*/  IMAD.WIDE R16, R17, 0x4, R2 ;  /* 0x0000000411107825 */ /* 0x002fc800078e0202 */
[--C-:B------:R-:W-:Y:S02]  /*0250*/  IMAD.WIDE R18, R19, 0x4, R2.reuse ;  /* 0x0000000413127825 */ /* 0x100fe400078e0202 */
[----:B------:R-:W2:Y:S02]  /*0260*/  @P2 LDG.E.64 R4, desc[UR4][R16.64] ;  /* 0x0000000410042981 */ /* 0x000ea4000c1e1b00 */
[----:B------:R-:W-:Y:S02]  /*0270*/  VIADD R21, R7, 0xffffe100 ;  /* 0xffffe10007157836 */ /* 0x000fe40000000000 */
[----:B------:R-:W3:Y:S02]  /*0280*/  @P1 LDG.E.64 R8, desc[UR4][R18.64] ;  /* 0x0000000412081981 */ /* 0x000ee4000c1e1b00 */
[----:B------:R-:W-:Y:S01]  /*0290*/  IMAD.WIDE R20, R21, 0x4, R2 ;  /* 0x0000000415147825 */ /* 0x000fe200078e0202 */
[----:B------:R-:W-:-:S04]  /*02a0*/  ISETP.GT.AND P5, PT, R11, -0x1, P5 ;  /* 0xffffffff0b00780c */ /* 0x000fc80002fa4270 */
[----:B------:R1:W4:Y:S01]  /*02b0*/  @P1 LDG.E.64 R12, desc[UR4][R20.64] ;  /* 0x00000004140c1981 */ /* 0x000322000c1e1b00 */
[----:B------:R-:W-:-:S04]  /*02c0*/  VIADD R25, R7, 0xffffff00 ;  /* 0xffffff0007197836 */ /* 0x000fc80000000000 */
[----:B------:R-:W-:-:S05]  /*02d0*/  IMAD.WIDE R24, R25, 0x4, R2 ;  /* 0x0000000419187825 */ /* 0x000fca00078e0202 */
[----:B------:R-:W5:Y:S01]  /*02e0*/  @P5 LDG.E.64 R14, desc[UR4][R24.64] ;  /* 0x00000004180e5981 */ /* 0x000f62000c1e1b00 */
[----:B------:R-:W-:Y:S01]  /*02f0*/  LOP3.LUT R0, R11, R0, RZ, 0xfc, !PT ;  /* 0x000000000b007212 */ /* 0x000fe200078efcff */
[----:B-1----:R-:W1:Y:S01]  /*0300*/  LDC.64 R20, c[0x0][0x240] ;  /* 0x00009000ff147b82 */ /* 0x002e620000000a00 */
[----:B--2---:R-:W-:Y:S02]  /*0310*/  SEL R17, R4, 0xff800000, P2 ;  /* 0xff80000004117807 */ /* 0x004fe40001000000 */
[----:B---3--:R-:W-:Y:S02]  /*0320*/  SEL R8, R8, 0xff800000, P1 ;  /* 0xff80000008087807 */ /* 0x008fe40000800000 */
[----:B------:R-:W-:Y:S02]  /*0330*/  SEL R10, R5, 0xff800000, P2 ;  /* 0xff800000050a7807 */ /* 0x000fe40001000000 */
[----:B------:R-:W-:Y:S02]  /*0340*/  FSETP.GT.AND P0, PT, R8, R17, PT ;  /* 0x000000110800720b */ /* 0x000fe40003f04000 */
[----:B------:R-:W-:-:S02]  /*0350*/  SEL R9, R9, 0xff800000, P1 ;  /* 0xff80000009097807 */ /* 0x000fc40000800000 */
[----:B----4-:R-:W-:Y:S02]  /*0360*/  SEL R5, R12, 0xff800000, P1 ;  /* 0xff8000000c057807 */ /* 0x010fe40000800000 */
[----:B------:R-:W-:Y:S02]  /*0370*/  FSETP.GT.AND P4, PT, R9, R10, PT ;  /* 0x0000000a0900720b */ /* 0x000fe40003f84000 */
[----:B------:R-:W-:Y:S02]  /*0380*/  FSETP.NAN.AND P3, PT, R5, R5, PT ;  /* 0x000000050500720b */ /* 0x000fe40003f68000 */
[C---:B------:R-:W-:Y:S02]  /*0390*/  FSETP.NAN.AND P2, PT, R8.reuse, R8, PT ;  /* 0x000000080800720b */ /* 0x040fe40003f48000 */
[----:B------:R-:W-:Y:S02]  /*03a0*/  SEL R4, R13, 0xff800000, P1 ;  /* 0xff8000000d047807 */ /* 0x000fe40000800000 */
[----:B------:R-:W-:-:S02]  /*03b0*/  @!P0 SEL R8, R8, R17, P2 ;  /* 0x0000001108088207 */ /* 0x000fc40001000000 */
[----:B------:R-:W-:Y:S02]  /*03c0*/  FSETP.NAN.AND P2, PT, R4, R4, PT ;  /* 0x000000040400720b */ /* 0x000fe40003f48000 */
[----:B------:R-:W-:Y:S02]  /*03d0*/  FSETP.NAN.AND P1, PT, R9, R9, PT ;  /* 0x000000090900720b */ /* 0x000fe40003f28000 */
[----:B------:R-:W-:Y:S02]  /*03e0*/  FSETP.GEU.AND P6, PT, R8, R5, PT ;  /* 0x000000050800720b */ /* 0x000fe40003fce000 */
[----:B-----5:R-:W-:Y:S02]  /*03f0*/  SEL R15, R15, 0xff800000, P5 ;  /* 0xff8000000f0f7807 */ /* 0x020fe40002800000 */
[----:B------:R-:W-:Y:S02]  /*0400*/  @!P4 SEL R9, R9, R10, P1 ;  /* 0x0000000a0909c207 */ /* 0x000fe40000800000 */
[----:B------:R-:W-:-:S02]  /*0410*/  P2R R10, PR, RZ, 0x40 ;  /* 0x00000040ff0a7803 */ /* 0x000fc40000000000 */
[----:B------:R-:W-:Y:S02]  /*0420*/  @!P3 SEL R5, R5, R8, !P6 ;  /* 0x000000080505b207 */ /* 0x000fe40007000000 */
[----:B------:R-:W-:Y:S02]  /*0430*/  FSETP.NAN.AND P1, PT, R15, R15, PT ;  /* 0x0000000f0f00720b */ /* 0x000fe40003f28000 */
[----:B------:R-:W-:-:S04]  /*0440*/  FSETP.GEU.AND P6, PT, R9, R4, PT ;  /* 0x000000040900720b */ /* 0x000fc80003fce000 */
[----:B------:R-:W-:Y:S02]  /*0450*/  @!P2 SEL R4, R4, R9, !P6 ;  /* 0x000000090404a207 */ /* 0x000fe40007000000 */
[----:B------:R-:W-:Y:S02]  /*0460*/  SEL R14, R14, 0xff800000, P5 ;  /* 0xff8000000e0e7807 */ /* 0x000fe40002800000 */
[----:B------:R-:W-:-:S04]  /*0470*/  FSETP.GEU.AND P3, PT, R4, R15, PT ;  /* 0x0000000f0400720b */ /* 0x000fc80003f6e000 */
[----:B------:R-:W-:Y:S02]  /*0480*/  @!P1 SEL R15, R15, R4, !P3 ;  /* 0x000000040f0f9207 */ /* 0x000fe40005800000 */
[-C--:B------:R-:W-:Y:S02]  /*0490*/  FSETP.NAN.AND P1, PT, R14, R14.reuse, PT ;  /* 0x0000000e0e00720b */ /* 0x080fe40003f28000 */
[----:B------:R-:W-:Y:S02]  /*04a0*/  P2R R17, PR, RZ, 0x8 ;  /* 0x00000008ff117803 */ /* 0x000fe40000000000 */
[----:B------:R-:W-:Y:S02]  /*04b0*/  ISETP.GT.AND P3, PT, R0, -0x1, PT ;  /* 0xffffffff0000780c */ /* 0x000fe40003f64270 */
[----:B------:R-:W-:Y:S01]  /*04c0*/  FSETP.GEU.AND P2, PT, R5, R14, PT ;  /* 0x0000000e0500720b */ /* 0x000fe20003f4e000 */
[----:B------:R-:W-:-:S06]  /*04d0*/  IMAD.WIDE R8, R7, 0x4, R2 ;  /* 0x0000000407087825 */ /* 0x000fcc00078e0202 */
[----:B------:R-:W-:Y:S02]  /*04e0*/  @!P1 SEL R14, R14, R5, !P2 ;  /* 0x000000050e0e9207 */ /* 0x000fe40005000000 */
[----:B------:R-:W-:-:S06]  /*04f0*/  CS2R R4, SRZ ;  /* 0x0000000000047805 */ /* 0x000fcc000001ff00 */
[----:B------:R-:W2:Y:S01]  /*0500*/  @P3 LDG.E.64 R4, desc[UR4][R8.64] ;  /* 0x0000000408043981 */ /* 0x000ea2000c1e1b00 */
[----:B------:R-:W-:Y:S02]  /*0510*/  P2R R16, PR, RZ, 0x4 ;  /* 0x00000004ff107803 */ /* 0x000fe40000000000 */
[----:B--2---:R-:W-:-:S04]  /*0520*/  SEL R11, R4, 0xff800000, P3 ;  /* 0xff800000040b7807 */ /* 0x004fc80001800000 */
[-C--:B------:R-:W-:Y:S02]  /*0530*/  FSETP.NAN.AND P1, PT, R11, R11.reuse, PT ;  /* 0x0000000b0b00720b */ /* 0x080fe40003f28000 */
[----:B------:R-:W-:Y:S02]  /*0540*/  FSETP.GEU.AND P2, PT, R14, R11, PT ;  /* 0x0000000b0e00720b */ /* 0x000fe40003f4e000 */
[----:B------:R-:W-:-:S09]  /*0550*/  SEL R0, R5, 0xff800000, P3 ;  /* 0xff80000005007807 */ /* 0x000fd20001800000 */
[----:B------:R-:W-:Y:S02]  /*0560*/  @!P1 SEL R11, R11, R14, !P2 ;  /* 0x0000000e0b0b9207 */ /* 0x000fe40005000000 */
[-C--:B------:R-:W-:Y:S02]  /*0570*/  FSETP.NAN.AND P1, PT, R0, R0.reuse, PT ;  /* 0x000000000000720b */ /* 0x080fe40003f28000 */
[----:B------:R-:W-:Y:S02]  /*0580*/  P2R R13, PR, RZ, 0x4 ;  /* 0x00000004ff0d7803 */ /* 0x000fe40000000000 */
[----:B------:R-:W-:Y:S02]  /*0590*/  FSETP.GEU.AND P2, PT, R15, R0, PT ;  /* 0x000000000f00720b */ /* 0x000fe40003f4e000 */
[----:B------:R-:W-:-:S07]  /*05a0*/  CS2R R4, SRZ ;  /* 0x0000000000047805 */ /* 0x000fce000001ff00 */
[----:B------:R-:W-:Y:S01]  /*05b0*/  @!P1 SEL R0, R0, R15, !P2 ;  /* 0x0000000f00009207 */ /* 0x000fe20005000000 */
[----:B------:R-:W-:-:S04]  /*05c0*/  VIADD R15, R7, 0x100 ;  /* 0x00000100070f7836 */ /* 0x000fc80000000000 */
[----:B------:R-:W-:-:S05]  /*05d0*/  IMAD.WIDE R8, R15, 0x4, R2 ;  /* 0x000000040f087825 */ /* 0x000fca00078e0202 */
[----:B------:R-:W2:Y:S01]  /*05e0*/  @P3 LDG.E.64 R4, desc[UR4][R8.64] ;  /* 0x0000000408043981 */ /* 0x000ea2000c1e1b00 */
[----:B------:R-:W-:Y:S02]  /*05f0*/  P2R R14, PR, RZ, 0x4 ;  /* 0x00000004ff0e7803 */ /* 0x000fe40000000000 */
[----:B------:R-:W-:Y:S02]  /*0600*/  P2R R12, PR, RZ, 0x40 ;  /* 0x00000040ff0c7803 */ /* 0x000fe40000000000 */
[----:B--2---:R-:W-:-:S04]  /*0610*/  SEL R19, R5, 0xff800000, P3 ;  /* 0xff80000005137807 */ /* 0x004fc80001800000 */
[-C--:B------:R-:W-:Y:S02]  /*0620*/  FSETP.NAN.AND P1, PT, R19, R19.reuse, PT ;  /* 0x000000131300720b */ /* 0x080fe40003f28000 */
[----:B------:R-:W-:-:S11]  /*0630*/  FSETP.GEU.AND P2, PT, R0, R19, PT ;  /* 0x000000130000720b */ /* 0x000fd60003f4e000 */
[----:B------:R-:W-:Y:S02]  /*0640*/  @!P1 SEL R19, R19, R0, !P2 ;  /* 0x0000000013139207 */ /* 0x000fe40005000000 */
[----:B------:R-:W-:-:S04]  /*0650*/  SEL R0, R4, 0xff800000, P3 ;  /* 0xff80000004007807 */ /* 0x000fc80001800000 */
[-C--:B------:R-:W-:Y:S02]  /*0660*/  FSETP.NAN.AND P6, PT, R0, R0.reuse, PT ;  /* 0x000000000000720b */ /* 0x080fe40003fc8000 */
[----:B------:R-:W-:Y:S02]  /*0670*/  FSETP.GEU.AND P1, PT, R11, R0, PT ;  /* 0x000000000b00720b */ /* 0x000fe40003f2e000 */
[----:B------:R-:W-:-:S09]  /*0680*/  CS2R R4, SRZ ;  /* 0x0000000000047805 */ /* 0x000fd2000001ff00 */
[----:B------:R-:W-:Y:S01]  /*0690*/  @!P6 SEL R0, R0, R11, !P1 ;  /* 0x0000000b0000e207 */ /* 0x000fe20004800000 */
[----:B------:R-:W-:-:S04]  /*06a0*/  VIADD R11, R7, 0x1f00 ;  /* 0x00001f00070b7836 */ /* 0x000fc80000000000 */
[----:B------:R-:W-:-:S05]  /*06b0*/  IMAD.WIDE R8, R11, 0x4, R2 ;  /* 0x000000040b087825 */ /* 0x000fca00078e0202 */
[----:B------:R2:W3:Y:S01]  /*06c0*/  @P5 LDG.E.64 R4, desc[UR4][R8.64] ;  /* 0x0000000408045981 */ /* 0x0004e2000c1e1b00 */
[----:B------:R-:W-:Y:S02]  /*06d0*/  P2R R15, PR, RZ, 0x4 ;  /* 0x00000004ff0f7803 */ /* 0x000fe40000000000 */
[----:B------:R-:W-:Y:S01]  /*06e0*/  ISETP.NE.AND P2, PT, R16, RZ, PT ;  /* 0x000000ff1000720c */ /* 0x000fe20003f45270 */
[----:B------:R-:W-:-:S03]  /*06f0*/  VIADD R11, R7, 0x2000 ;  /* 0x00002000070b7836 */ /* 0x000fc60000000000 */
[----:B------:R-:W-:Y:S02]  /*0700*/  P2R R16, PR, RZ, 0x4 ;  /* 0x00000004ff107803 */ /* 0x000fe40000000000 */
[----:B------:R-:W-:Y:S02]  /*0710*/  ISETP.NE.AND P2, PT, R17, RZ, PT ;  /* 0x000000ff1100720c */ /* 0x000fe40003f45270 */
[----:B--2---:R-:W-:Y:S02]  /*0720*/  CS2R R8, SRZ ;  /* 0x0000000000087805 */ /* 0x004fe4000001ff00 */
[----:B------:R-:W-:Y:S02]  /*0730*/  P2R R17, PR, RZ, 0x4 ;  /* 0x00000004ff117803 */ /* 0x000fe40000000000 */
[----:B------:R-:W-:Y:S01]  /*0740*/  ISETP.NE.AND P2, PT, R10, RZ, PT ;  /* 0x000000ff0a00720c */ /* 0x000fe20003f45270 */
[----:B------:R-:W-:-:S05]  /*0750*/  IMAD.WIDE R10, R11, 0x4, R2 ;  /* 0x000000040b0a7825 */ /* 0x000fca00078e0202 */
[----:B------:R2:W4:Y:S02]  /*0760*/  @P3 LDG.E.64 R8, desc[UR4][R10.64] ;  /* 0x000000040a083981 */ /* 0x000524000c1e1b00 */
[----:B--2---:R-:W2:Y:S01]  /*0770*/  LDC.64 R10, c[0x0][0x238] ;  /* 0x00008e00ff0a7b82 */ /* 0x004ea20000000a00 */
[----:B---3--:R-:W-:-:S04]  /*0780*/  SEL R4, R4, 0xff800000, P5 ;  /* 0xff80000004047807 */ /* 0x008fc80002800000 */
[-C--:B------:R-:W-:Y:S02]  /*0790*/  FSETP.NAN.AND P6, PT, R4, R4.reuse, PT ;  /* 0x000000040400720b */ /* 0x080fe40003fc8000 */
[----:B------:R-:W-:Y:S02]  /*07a0*/  SEL R18, R5, 0xff800000, P5 ;  /* 0xff80000005127807 */ /* 0x000fe40002800000 */
[----:B------:R-:W-:-:S09]  /*07b0*/  FSETP.GEU.AND P5, PT, R0, R4, PT ;  /* 0x000000040000720b */ /* 0x000fd20003fae000 */
[----:B------:R-:W-:Y:S02]  /*07c0*/  @!P6 SEL R4, R4, R0, !P5 ;  /* 0x000000000404e207 */ /* 0x000fe40006800000 */
[-C--:B------:R-:W-:Y:S02]  /*07d0*/  FSETP.NAN.AND P6, PT, R18, R18.reuse, PT ;  /* 0x000000121200720b */ /* 0x080fe40003fc8000 */
[----:B------:R-:W-:Y:S02]  /*07e0*/  SEL R0, RZ, 0x1, !P4 ;  /* 0x00000001ff007807 */ /* 0x000fe40006000000 */
[----:B------:R-:W-:Y:S02]  /*07f0*/  FSETP.GEU.AND P4, PT, R19, R18, PT ;  /* 0x000000121300720b */ /* 0x000fe40003f8e000 */
[----:B----4-:R-:W-:-:S07]  /*0800*/  SEL R5, R9, 0xff800000, P3 ;  /* 0xff80000009057807 */ /* 0x010fce0001800000 */
[----:B------:R-:W-:Y:S02]  /*0810*/  @!P6 SEL R18, R18, R19, !P4 ;  /* 0x000000131212e207 */ /* 0x000fe40006000000 */
[----:B------:R-:W-:Y:S02]  /*0820*/  SEL R19, RZ, 0x1, !P0 ;  /* 0x00000001ff137807 */ /* 0x000fe40004000000 */
[-C--:B------:R-:W-:Y:S02]  /*0830*/  FSETP.NAN.AND P0, PT, R5, R5.reuse, PT ;  /* 0x000000050500720b */ /* 0x080fe40003f08000 */
[----:B------:R-:W-:Y:S02]  /*0840*/  FSETP.GEU.AND P6, PT, R18, R5, PT ;  /* 0x000000051200720b */ /* 0x000fe40003fce000 */
[----:B------:R-:W-:-:S09]  /*0850*/  SEL R22, R19, 0x2, P2 ;  /* 0x0000000213167807 */ /* 0x000fd20001000000 */
[----:B------:R-:W-:Y:S02]  /*0860*/  @!P0 SEL R5, R5, R18, !P6 ;  /* 0x0000001205058207 */ /* 0x000fe40007000000 */
[----:B------:R-:W-:-:S04]  /*0870*/  ISETP.NE.AND P0, PT, R12, RZ, PT ;  /* 0x000000ff0c00720c */ /* 0x000fc80003f05270 */
[----:B------:R-:W-:Y:S02]  /*0880*/  SEL R9, R0, 0x2, P0 ;  /* 0x0000000200097807 */ /* 0x000fe40000000000 */
[----:B------:R-:W-:Y:S01]  /*0890*/  ISETP.NE.AND P0, PT, R13, RZ, PT ;  /* 0x000000ff0d00720c */ /* 0x000fe20003f05270 */
[----:B------:R-:W-:Y:S01]  /*08a0*/  VIADD R13, R7, 0x2100 ;  /* 0x00002100070d7836 */ /* 0x000fe20000000000 */
[----:B------:R-:W-:-:S03]  /*08b0*/  CS2R R18, SRZ ;  /* 0x0000000000127805 */ /* 0x000fc6000001ff00 */
[----:B------:R-:W-:-:S05]  /*08c0*/  IMAD.WIDE R12, R13, 0x4, R2 ;  /* 0x000000040d0c7825 */ /* 0x000fca00078e0202 */
[----:B------:R3:W4:Y:S01]  /*08d0*/  @P3 LDG.E.64 R18, desc[UR4][R12.64] ;  /* 0x000000040c123981 */ /* 0x000722000c1e1b00 */
[----:B--2---:R-:W-:-:S06]  /*08e0*/  IMAD.WIDE R10, R23, 0x4, R10 ;  /* 0x00000004170a7825 */ /* 0x004fcc00078e020a */
[----:B------:R-:W2:Y:S01]  /*08f0*/  LDG.E.EL.64 R10, desc[UR4][R10.64] ;  /* 0x000000040a0a7981 */ /* 0x000ea2000c2e1b00 */
[----:B------:R-:W-:Y:S02]  /*0900*/  ISETP.NE.AND P2, PT, R17, RZ, PT ;  /* 0x000000ff1100720c */ /* 0x000fe40003f45270 */
[----:B------:R-:W-:Y:S01]  /*0910*/  SEL R3, R8, 0xff800000, P3 ;  /* 0xff80000008037807 */ /* 0x000fe20001800000 */
[----:B---3--:R-:W3:Y:S01]  /*0920*/  LDC.64 R12, c[0x0][0x230] ;  /* 0x00008c00ff0c7b82 */ /* 0x008ee20000000a00 */
[----:B------:R-:W-:Y:S02]  /*0930*/  SEL R7, R9, 0x3, P2 ;  /* 0x0000000309077807 */ /* 0x000fe40001000000 */
[----:B------:R-:W-:-:S05]  /*0940*/  ISETP.NE.AND P2, PT, R16, RZ, PT ;  /* 0x000000ff1000720c */ /* 0x000fca0003f45270 */
[----:B------:R-:W5:Y:S08]  /*0950*/  LDC.64 R16, c[0x0][0x228] ;  /* 0x00008a00ff107b82 */ /* 0x000f700000000a00 */
[----:B------:R-:W1:Y:S01]  /*0960*/  LDC.64 R8, c[0x0][0x210] ;  /* 0x00008400ff087b82 */ /* 0x000e620000000a00 */
[----:B------:R-:W-:Y:S02]  /*0970*/  SEL R22, R22, 0x3, P2 ;  /* 0x0000000316167807 */ /* 0x000fe40001000000 */
[----:B------:R-:W-:Y:S01]  /*0980*/  ISETP.NE.AND P2, PT, R15, RZ, PT ;  /* 0x000000ff0f00720c */ /* 0x000fe20003f45270 */
[----:B---3--:R-:W-:-:S06]  /*0990*/  IMAD.WIDE R12, R23, 0x4, R12 ;  /* 0x00000004170c7825 */ /* 0x008fcc00078e020c */
[----:B------:R-:W3:Y:S01]  /*09a0*/  LDG.E.EL.64 R12, desc[UR4][R12.64] ;  /* 0x000000040c0c7981 */ /* 0x000ee2000c2e1b00 */
[----:B-----5:R-:W-:-:S06]  /*09b0*/  IMAD.WIDE R16, R23, 0x4, R16 ;  /* 0x0000000417107825 */ /* 0x020fcc00078e0210 */
[----:B------:R-:W5:Y:S01]  /*09c0*/  LDG.E.EL.64 R16, desc[UR4][R16.64] ;  /* 0x0000000410107981 */ /* 0x000f62000c2e1b00 */
[----:B01----:R-:W-:-:S04]  /*09d0*/  IMAD.WIDE R8, R6, 0x4, R8 ;  /* 0x0000000406087825 */ /* 0x003fc800078e0208 */
[----:B------:R-:W-:-:S06]  /*09e0*/  IMAD.WIDE R20, R23, 0x4, R20 ;  /* 0x0000000417147825 */ /* 0x000fcc00078e0214 */
[----:B------:R-:W3:Y:S01]  /*09f0*/  LDG.E.EL.64 R20, desc[UR4][R20.64] ;  /* 0x0000000414147981 */ /* 0x000ee2000c2e1b00 */
[----:B----4-:R-:W-:Y:S02]  /*0a00*/  SEL R0, R18, 0xff800000, P3 ;  /* 0xff80000012007807 */ /* 0x010fe40001800000 */
[----:B------:R-:W-:Y:S02]  /*0a10*/  SEL R2, R19, 0xff800000, P3 ;  /* 0xff80000013027807 */ /* 0x000fe40001800000 */
[----:B------:R-:W0:Y:S01]  /*0a20*/  LDC.64 R18, c[0x0][0x248] ;  /* 0x00009200ff127b82 */ /* 0x000e220000000a00 */
[----:B------:R-:W-:Y:S02]  /*0a30*/  ISETP.NE.AND P3, PT, R14, RZ, PT ;  /* 0x000000ff0e00720c */ /* 0x000fe40003f65270 */
[----:B------:R-:W5:Y:S01]  /*0a40*/  LDG.E.64 R14, desc[UR4][R8.64] ;  /* 0x00000004080e7981 */ /* 0x000f62000c1e1b00 */
[----:B0-----:R-:W-:-:S06]  /*0a50*/  IMAD.WIDE R18, R23, 0x4, R18 ;  /* 0x0000000417127825 */ /* 0x001fcc00078e0212 */
[----:B------:R-:W4:Y:S01]  /*0a60*/  LDG.E.EL.64 R18, desc[UR4][R18.64] ;  /* 0x0000000412127981 */ /* 0x000f22000c2e1b00 */
[----:B--2---:R-:W-:-:S04]  /*0a70*/  FADD R10, R10, 9.9999997473787516356e-06 ;  /* 0x3727c5ac0a0a7421 */ /* 0x004fc80000000000 */
[----:B------:R-:W0:Y:S01]  /*0a80*/  MUFU.SQRT R24, R10 ;  /* 0x0000000a00187308 */ /* 0x000e220000002000 */
[----:B------:R-:W-:Y:S02]  /*0a90*/  SEL R22, R22, 0x4, P0 ;  /* 0x0000000416167807 */ /* 0x000fe40000000000 */
[-C--:B------:R-:W-:Y:S01]  /*0aa0*/  FSETP.NAN.AND P0, PT, R2, R2.reuse, PT ;  /* 0x000000020200720b */ /* 0x080fe20003f08000 */
[----:B------:R-:W-:Y:S01]  /*0ab0*/  FADD R23, R11, 9.9999997473787516356e-06 ;  /* 0x3727c5ac0b177421 */ /* 0x000fe20000000000 */
[----:B------:R-:W-:Y:S02]  /*0ac0*/  SEL R22, R22, 0x5, P1 ;  /* 0x0000000516167807 */ /* 0x000fe40000800000 */
[----:B------:R-:W-:Y:S01]  /*0ad0*/  SEL R11, R7, 0x4, P3 ;  /* 0x00000004070b7807 */ /* 0x000fe20001800000 */
[----:B------:R-:W1:Y:S01]  /*0ae0*/  MUFU.SQRT R25, R23 ;  /* 0x0000001700197308 */ /* 0x000e620000002000 */
[----:B------:R-:W-:Y:S02]  /*0af0*/  FSETP.GEU.AND P1, PT, R5, R2, PT ;  /* 0x000000020500720b */ /* 0x000fe40003f2e000 */
[----:B0-----:R-:W-:-:S05]  /*0b00*/  FSETP.GT.AND P3, PT, R24, 8.50705917302346158658e+37, PT ;  /* 0x7e8000001800780b */ /* 0x001fca0003f64000 */
[----:B------:R-:W-:Y:S02]  /*0b10*/  @!P0 FSEL R2, R2, R5, !P1 ;  /* 0x0000000502028208 */ /* 0x000fe40004800000 */
[----:B------:R-:W-:Y:S02]  /*0b20*/  FSETP.GEU.AND P0, PT, R24, 1.175494350822287508e-38, PT ;  /* 0x008000001800780b */ /* 0x000fe40003f0e000 */
[----:B------:R-:W-:-:S04]  /*0b30*/  FSEL R5, R26, 1, P3 ;  /* 0x3f8000001a057808 */ /* 0x000fc80001800000 */
[----:B------:R-:W-:Y:S01]  /*0b40*/  @P3 FMUL R24, R24, 0.25 ;  /* 0x3e80000018183820 */ /* 0x000fe20000400000 */
[----:B-1----:R-:W-:-:S06]  /*0b50*/  FSETP.GT.AND P3, PT, R25, 8.50705917302346158658e+37, PT ;  /* 0x7e8000001900780b */ /* 0x002fcc0003f64000 */
[----:B------:R-:W-:Y:S01]  /*0b60*/  @!P0 FMUL R24, R24, 16777216 ;  /* 0x4b80000018188820 */ /* 0x000fe20000400000 */
[----:B------:R-:W-:Y:S01]  /*0b70*/  @!P0 FMUL R5, R5, 16777216 ;  /* 0x4b80000005058820 */ /* 0x000fe20000400000 */
[C---:B------:R-:W-:Y:S02]  /*0b80*/  FSETP.GEU.AND P0, PT, R25.reuse, 1.175494350822287508e-38, PT ;  /* 0x008000001900780b */ /* 0x040fe40003f0e000 */
[----:B------:R-:W0:Y:S01]  /*0b90*/  MUFU.RCP R10, R24 ;  /* 0x00000018000a7308 */ /* 0x000e220000001000 */
[----:B------:R-:W-:Y:S02]  /*0ba0*/  FSEL R26, R26, 1, P3 ;  /* 0x3f8000001a1a7808 */ /* 0x000fe40001800000 */
[----:B------:R-:W-:Y:S01]  /*0bb0*/  @P3 FMUL R25, R25, 0.25 ;  /* 0x3e80000019193820 */ /* 0x000fe20000400000 */
[----:B------:R-:W-:-:S07]  /*0bc0*/  FSETP.NAN.AND P3, PT, R3, R3, PT ;  /* 0x000000030300720b */ /* 0x000fce0003f68000 */
[----:B------:R-:W-:Y:S01]  /*0bd0*/  @!P0 FMUL R25, R25, 16777216 ;  /* 0x4b80000019198820 */ /* 0x000fe20000400000 */
[----:B------:R-:W-:-:S03]  /*0be0*/  @!P0 FMUL R26, R26, 16777216 ;  /* 0x4b8000001a1a8820 */ /* 0x000fc60000400000 */
[----:B------:R-:W1:Y:S01]  /*0bf0*/  MUFU.RCP R7, R25 ;  /* 0x0000001900077308 */ /* 0x000e620000001000 */
[----:B------:R-:W-:Y:S02]  /*0c00*/  FSETP.GEU.AND P0, PT, R4, R3, PT ;  /* 0x000000030400720b */ /* 0x000fe40003f0e000 */
[----:B------:R-:W-:Y:S01]  /*0c10*/  SEL R11, R11, 0x5, P2 ;  /* 0x000000050b0b7807 */ /* 0x000fe20001000000 */
[----:B0-----:R-:W-:Y:S01]  /*0c20*/  FMUL R10, R10, R5 ;  /* 0x000000050a0a7220 */ /* 0x001fe20000400000 */
[----:B------:R-:W-:Y:S02]  /*0c30*/  @!P3 SEL R3, R3, R4, !P0 ;  /* 0x000000040303b207 */ /* 0x000fe40004000000 */
[----:B------:R-:W0:Y:S01]  /*0c40*/  LDC.64 R4, c[0x0][0x218] ;  /* 0x00008600ff047b82 */ /* 0x000e220000000a00 */
[----:B------:R-:W-:Y:S02]  /*0c50*/  FSETP.NAN.AND P2, PT, R0, R0, PT ;  /* 0x000000000000720b */ /* 0x000fe40003f48000 */
[----:B------:R-:W-:-:S04]  /*0c60*/  SEL R22, R22, 0x6, P5 ;  /* 0x0000000616167807 */ /* 0x000fc80002800000 */
[----:B------:R-:W-:Y:S01]  /*0c70*/  SEL R22, R22, 0x7, P0 ;  /* 0x0000000716167807 */ /* 0x000fe20000000000 */
[----:B-1----:R-:W-:Y:S01]  /*0c80*/  FMUL R7, R7, R26 ;  /* 0x0000001a07077220 */ /* 0x002fe20000400000 */
[----:B------:R-:W-:-:S04]  /*0c90*/  FSETP.GEU.AND P0, PT, R3, R0, PT ;  /* 0x000000000300720b */ /* 0x000fc80003f0e000 */
[----:B------:R-:W-:Y:S02]  /*0ca0*/  SEL R22, R22, 0x8, P0 ;  /* 0x0000000816167807 */ /* 0x000fe40000000000 */
[----:B------:R-:W-:Y:S01]  /*0cb0*/  @!P2 FSEL R0, R0, R3, !P0 ;  /* 0x000000030000a208 */ /* 0x000fe20004000000 */
[----:B0-----:R-:W-:-:S04]  /*0cc0*/  IMAD.WIDE R4, R6, 0x4, R4 ;  /* 0x0000000406047825 */ /* 0x001fc800078e0204 */
[----:B-----5:R-:W-:Y:S01]  /*0cd0*/  FADD R14, R14, R16 ;  /* 0x000000100e0e7221 */ /* 0x020fe20000000000 */
[----:B------:R-:W-:Y:S01]  /*0ce0*/  SEL R16, R11, 0x6, P4 ;  /* 0x000000060b107807 */ /* 0x000fe20002000000 */
[----:B------:R-:W-:Y:S02]  /*0cf0*/  FADD R15, R15, R17 ;  /* 0x000000110f0f7221 */ /* 0x000fe40000000000 */
[----:B---3--:R-:W-:-:S04]  /*0d00*/  FADD R11, -R12, R14 ;  /* 0x0000000e0c0b7221 */ /* 0x008fc80000000100 */
[----:B------:R-:W-:Y:S01]  /*0d10*/  FMUL R11, R11, R10 ;  /* 0x0000000a0b0b7220 */ /* 0x000fe20000400000 */
[----:B------:R-:W-:Y:S01]  /*0d20*/  FADD R10, -R13, R15 ;  /* 0x0000000f0d0a7221 */ /* 0x000fe20000000100 */
[----:B------:R-:W-:-:S03]  /*0d30*/  SEL R16, R16, 0x7, P6 ;  /* 0x0000000710107807 */ /* 0x000fc60003000000 */
[----:B------:R-:W-:Y:S01]  /*0d40*/  FMUL R10, R10, R7 ;  /* 0x000000070a0a7220 */ /* 0x000fe20000400000 */
[----:B------:R-:W-:Y:S02]  /*0d50*/  SEL R16, R16, 0x8, P1 ;  /* 0x0000000810107807 */ /* 0x000fe40000800000 */
[----:B------:R-:W-:Y:S01]  /*0d60*/  LOP3.LUT R13, R22, 0xff, RZ, 0xc0, !PT ;  /* 0x000000ff160d7812 */ /* 0x000fe200078ec0ff */
[----:B----4-:R-:W-:Y:S01]  /*0d70*/  FFMA R11, R20, R11, R18 ;  /* 0x0000000b140b7223 */ /* 0x010fe20000000012 */
[----:B------:R-:W-:Y:S01]  /*0d80*/  FFMA R19, R21, R10, R19 ;  /* 0x0000000a15137223 */ /* 0x000fe20000000013 */
[----:B------:R-:W-:-:S03]  /*0d90*/  IADD3 R10, P2, R6, UR6, RZ ;  /* 0x00000006060a7c10 */ /* 0x000fc6000ff5e0ff */
[C---:B------:R-:W-:Y:S01]  /*0da0*/  FSETP.GEU.AND P0, PT, R0.reuse, -R11, PT ;  /* 0x8000000b0000720b */ /* 0x040fe20003f0e000 */
[----:B------:R-:W-:Y:S01]  /*0db0*/  FADD R0, R0, R11 ;  /* 0x0000000b00007221 */ /* 0x000fe20000000000 */
[C---:B------:R-:W-:Y:S01]  /*0dc0*/  FADD R3, R2.reuse, R19 ;  /* 0x0000001302037221 */ /* 0x040fe20000000000 */
[----:B------:R-:W-:Y:S01]  /*0dd0*/  FSETP.GEU.AND P1, PT, R2, -R19, PT ;  /* 0x800000130200720b */ /* 0x000fe20003f2e000 */
[----:B------:R-:W-:Y:S01]  /*0de0*/  IMAD R13, R16, 0x100, R13 ;  /* 0x00000100100d7824 */ /* 0x000fe200078e020d */
[----:B------:R-:W-:Y:S02]  /*0df0*/  LEA.HI.X.SX32 R11, R6, UR7, 0x1, P2 ;  /* 0x00000007060b7c11 */ /* 0x000fe400090f0eff */
[----:B------:R-:W-:Y:S02]  /*0e00*/  FSEL R2, R0, RZ, P0 ;  /* 0x000000ff00027208 */ /* 0x000fe40000000000 */
[----:B------:R-:W-:Y:S01]  /*0e10*/  FSEL R3, R3, RZ, P1 ;  /* 0x000000ff03037208 */ /* 0x000fe20000800000 */
[----:B------:R-:W-:Y:S04]  /*0e20*/  STG.E.U16 desc[UR4][R10.64], R13 ;  /* 0x0000000d0a007986 */ /* 0x000fe8000c101504 */
[----:B------:R-:W-:Y:S04]  /*0e30*/  STG.E.64 desc[UR4][R8.64], R14 ;  /* 0x0000000e08007986 */ /* 0x000fe8000c101b04 */
[----:B------:R-:W-:Y:S01]  /*0e40*/  STG.E.64 desc[UR4][R4.64], R2 ;  /* 0x0000000204007986 */ /* 0x000fe2000c101b04 */
[----:B------:R-:W-:Y:S05]  /*0e50*/  EXIT ;  /* 0x000000000000794d */ /* 0x000fea0003800000 */
.L_x_0:
[----:B------:R-:W-:-:S00]  /*0e60*/  BRA `(.L_x_0) ;  /* 0xfffffffc00fc7947 */ /* 0x000fc0000383ffff */
[----:B------:R-:W-:-:S00]  /*0e70*/  NOP ;  /* 0x0000000000007918 */ /* 0x000fc00000000000 */
        /* <DEDUP_REMOVED lines=8> */
.L_x_1:


//--------------------- .nv.global.init           --------------------------
	.section	.nv.global.init,"aw",@progbits
.nv.global.init:
	.type		_$_str,@object
	.size		_$_str,(_$_str_$_2 - _$_str)
_$_str:
        /*0000*/ 	.byte	0x5f, 0x5f, 0x43, 0x55, 0x44, 0x41, 0x5f, 0x46, 0x54, 0x5a, 0x00
	.type		_$_str_$_2,@object
	.size		_$_str_$_2,(.L_1 - _$_str_$_2)
_$_str_$_2:
        /*000b*/ 	.byte	0x5f, 0x5f, 0x43, 0x55, 0x44, 0x41, 0x5f, 0x50, 0x52, 0x45, 0x43, 0x5f, 0x53, 0x51, 0x52, 0x54
        /*001b*/ 	.byte	0x00
.L_1:


//--------------------- .nv.constant0.triton_poi_fused__native_batch_norm_legit_no_training_add_convolution_max_pool2d_with_indices_relu_10 --------------------------
	.section	.nv.constant0.triton_poi_fused__native_batch_norm_legit_no_training_add_convolution_max_pool2d_with_indices_relu_10,"a",@progbits
	.sectionflags	@""
	.align	4
.nv.constant0.triton_poi_fused__native_batch_norm_legit_no_training_add_convolution_max_pool2d_with_indices_relu_10:
	.zero		604
